//
// Generated by NVIDIA NVVM Compiler
//
// Compiler Build ID: CL-36424714
// Cuda compilation tools, release 13.0, V13.0.88
// Based on NVVM 20.0.0
//

.version 9.0
.target sm_100
.address_size 64

	// .globl	_Z17build_binary_treePiS_S_i

.visible .entry _Z17build_binary_treePiS_S_i(
	.param .u64 .ptr .align 1 _Z17build_binary_treePiS_S_i_param_0,
	.param .u64 .ptr .align 1 _Z17build_binary_treePiS_S_i_param_1,
	.param .u64 .ptr .align 1 _Z17build_binary_treePiS_S_i_param_2,
	.param .u32 _Z17build_binary_treePiS_S_i_param_3
)
{
	.reg .pred 	%p<11>;
	.reg .b16 	%rs<10>;
	.reg .b32 	%r<50>;
	.reg .b64 	%rd<15>;

	ld.param.u64 	%rd5, [_Z17build_binary_treePiS_S_i_param_0];
	ld.param.u64 	%rd6, [_Z17build_binary_treePiS_S_i_param_1];
	ld.param.u64 	%rd7, [_Z17build_binary_treePiS_S_i_param_2];
	ld.param.u32 	%r22, [_Z17build_binary_treePiS_S_i_param_3];
	cvta.to.global.u64 	%rd1, %rd6;
	cvta.to.global.u64 	%rd8, %rd7;
	mov.u32 	%r23, %tid.x;
	mov.u32 	%r24, %ctaid.x;
	mov.u32 	%r25, %ntid.x;
	mad.lo.s32 	%r1, %r24, %r25, %r23;
	mov.u32 	%r26, %nctaid.x;
	mul.lo.s32 	%r2, %r25, %r26;
	ld.global.u32 	%r3, [%rd8];
	setp.ge.s32 	%p1, %r1, %r22;
	@%p1 bra 	$L__BB0_13;
	cvta.to.global.u64 	%rd2, %rd5;
	mov.b32 	%r42, 0;
	mov.b16 	%rs8, 1;
	mov.u32 	%r39, %r1;
$L__BB0_2:
	and.b16  	%rs4, %rs8, 255;
	setp.eq.s16 	%p2, %rs4, 0;
	mul.wide.s32 	%rd9, %r39, 4;
	add.s64 	%rd3, %rd2, %rd9;
	@%p2 bra 	$L__BB0_4;
	ld.global.u32 	%r30, [%rd3];
	setp.gt.s32 	%p3, %r30, %r3;
	selp.u32 	%r43, 1, 0, %p3;
	mov.b32 	%r44, 0;
$L__BB0_4:
	shl.b32 	%r31, %r44, 1;
	add.s32 	%r32, %r31, %r43;
	mul.wide.s32 	%rd10, %r32, 4;
	add.s64 	%rd11, %rd1, %rd10;
	ld.global.u32 	%r48, [%rd11];
	setp.lt.s32 	%p4, %r48, 0;
	@%p4 bra 	$L__BB0_7;
	ld.global.u32 	%r12, [%rd3];
$L__BB0_6:
	mov.u32 	%r44, %r48;
	setp.gt.s32 	%p5, %r12, %r44;
	selp.u32 	%r43, 1, 0, %p5;
	shl.b32 	%r33, %r44, 1;
	or.b32  	%r34, %r33, %r43;
	mul.wide.u32 	%rd12, %r34, 4;
	add.s64 	%rd13, %rd1, %rd12;
	ld.global.u32 	%r48, [%rd13];
	setp.gt.s32 	%p6, %r48, -1;
	@%p6 bra 	$L__BB0_6;
$L__BB0_7:
	setp.eq.s32 	%p7, %r48, -2;
	mov.b16 	%rs8, 0;
	@%p7 bra 	$L__BB0_12;
	shl.b32 	%r35, %r44, 1;
	add.s32 	%r36, %r35, %r43;
	mul.wide.s32 	%rd14, %r36, 4;
	add.s64 	%rd4, %rd1, %rd14;
	atom.relaxed.global.cas.b32 	%r37, [%rd4], %r48, -2;
	setp.ne.s32 	%p8, %r37, %r48;
	@%p8 bra 	$L__BB0_12;
	setp.ne.s32 	%p9, %r48, -1;
	@%p9 bra 	$L__BB0_11;
	ld.global.u32 	%r38, [%rd3];
	st.global.u32 	[%rd4], %r38;
$L__BB0_11:
	add.s32 	%r42, %r42, %r2;
	mov.b16 	%rs8, 1;
$L__BB0_12:
	bar.sync 	0;
	add.s32 	%r39, %r1, %r42;
	setp.lt.s32 	%p10, %r39, %r22;
	@%p10 bra 	$L__BB0_2;
$L__BB0_13:
	ret;

}


// ===== COMPILED SASS (sm_100) =====

	.target	sm_100

	.elftype	@"ET_EXEC"


//--------------------- .note.nv.tkinfo           --------------------------
	.section	.note.nv.tkinfo,"",@"SHT_NOTE"
	.sectionflags	@"SHF_NOTE_NV_TKINFO"
	.tkinfo
        /*0018*/ 	.word	0x00000002
        /*0030*/ 	.string	""
        /*0030*/ 	.string	"ptxas"
        /*0030*/ 	.string	"Cuda compilation tools, release 13.0, V13.0.88"
        /*0030*/ 	.string	"Build cuda_13.0.r13.0/compiler.36424714_0"
        /*0030*/ 	.string	"-arch sm_100 -m 64 "



//--------------------- .note.nv.cuinfo           --------------------------
	.section	.note.nv.cuinfo,"",@"SHT_NOTE"
	.sectionflags	@"SHF_NOTE_NV_CUINFO"
        /*0018*/ 	.short	0x0002
        /*001a*/ 	.short	0x0064
        /*001c*/ 	.short	0x0082
	.zero		2


//--------------------- .nv.info                  --------------------------
	.section	.nv.info,"",@"SHT_CUDA_INFO"
	.align	4


	//----- nvinfo : EIATTR_REGCOUNT
	.align		4
        /*0000*/ 	.byte	0x04, 0x2f
        /*0002*/ 	.short	(.L_1 - .L_0)
	.align		4
.L_0:
        /*0004*/ 	.word	index@(_Z17build_binary_treePiS_S_i)
        /*0008*/ 	.word	0x00000011


	//----- nvinfo : EIATTR_FRAME_SIZE
	.align		4
.L_1:
        /*000c*/ 	.byte	0x04, 0x11
        /*000e*/ 	.short	(.L_3 - .L_2)
	.align		4
.L_2:
        /*0010*/ 	.word	index@(_Z17build_binary_treePiS_S_i)
        /*0014*/ 	.word	0x00000000


	//----- nvinfo : EIATTR_MIN_STACK_SIZE
	.align		4
.L_3:
        /*0018*/ 	.byte	0x04, 0x12
        /*001a*/ 	.short	(.L_5 - .L_4)
	.align		4
.L_4:
        /*001c*/ 	.word	index@(_Z17build_binary_treePiS_S_i)
        /*0020*/ 	.word	0x00000000
.L_5:


//--------------------- .nv.compat                --------------------------
	.section	.nv.compat,"",@"SHT_CUDA_COMPAT_INFO"
	.align	4
        /*0000*/ 	.byte	0x02, 0x09, 0x00, 0x00, 0x02, 0x02, 0x01, 0x00, 0x02, 0x05, 0x05, 0x00, 0x03, 0x07, 0x01, 0x01
        /*0010*/ 	.byte	0x02, 0x03, 0x00, 0x00, 0x02, 0x06, 0x01, 0x00, 0x04, 0x0b, 0x08, 0x00, 0x09, 0x00, 0x00, 0x00
        /*0020*/ 	.byte	0x00, 0x00, 0x00, 0x00


//--------------------- .nv.info._Z17build_binary_treePiS_S_i --------------------------
	.section	.nv.info._Z17build_binary_treePiS_S_i,"",@"SHT_CUDA_INFO"
	.sectionflags	@""
	.align	4


	//----- nvinfo : EIATTR_CUDA_API_VERSION
	.align		4
        /*0000*/ 	.byte	0x04, 0x37
        /*0002*/ 	.short	(.L_7 - .L_6)
.L_6:
        /*0004*/ 	.word	0x00000082


	//----- nvinfo : EIATTR_KPARAM_INFO
	.align		4
.L_7:
        /*0008*/ 	.byte	0x04, 0x17
        /*000a*/ 	.short	(.L_9 - .L_8)
.L_8:
        /*000c*/ 	.word	0x00000000
        /*0010*/ 	.short	0x0003
        /*0012*/ 	.short	0x0018
        /*0014*/ 	.byte	0x00, 0xf0, 0x11, 0x00


	//----- nvinfo : EIATTR_KPARAM_INFO
	.align		4
.L_9:
        /*0018*/ 	.byte	0x04, 0x17
        /*001a*/ 	.short	(.L_11 - .L_10)
.L_10:
        /*001c*/ 	.word	0x00000000
        /*0020*/ 	.short	0x0002
        /*0022*/ 	.short	0x0010
        /*0024*/ 	.byte	0x00, 0xf5, 0x21, 0x00


	//----- nvinfo : EIATTR_KPARAM_INFO
	.align		4
.L_11:
        /*0028*/ 	.byte	0x04, 0x17
        /*002a*/ 	.short	(.L_13 - .L_12)
.L_12:
        /*002c*/ 	.word	0x00000000
        /*0030*/ 	.short	0x0001
        /*0032*/ 	.short	0x0008
        /*0034*/ 	.byte	0x00, 0xf5, 0x21, 0x00


	//----- nvinfo : EIATTR_KPARAM_INFO
	.align		4
.L_13:
        /*0038*/ 	.byte	0x04, 0x17
        /*003a*/ 	.short	(.L_15 - .L_14)
.L_14:
        /*003c*/ 	.word	0x00000000
        /*0040*/ 	.short	0x0000
        /*0042*/ 	.short	0x0000
        /*0044*/ 	.byte	0x00, 0xf5, 0x21, 0x00


	//----- nvinfo : EIATTR_SPARSE_MMA_MASK
	.align		4
.L_15:
        /*0048*/ 	.byte	0x03, 0x50
        /*004a*/ 	.short	0x0000


	//----- nvinfo : EIATTR_MAXREG_COUNT
	.align		4
        /*004c*/ 	.byte	0x03, 0x1b
        /*004e*/ 	.short	0x00ff


	//----- nvinfo : EIATTR_NUM_BARRIERS
	.align		4
        /*0050*/ 	.byte	0x02, 0x4c
        /*0052*/ 	.byte	0x01
	.zero		1


	//----- nvinfo : EIATTR_MERCURY_ISA_VERSION
	.align		4
        /*0054*/ 	.byte	0x03, 0x5f
        /*0056*/ 	.short	0x0101


	//----- nvinfo : EIATTR_VRC_CTA_INIT_COUNT
	.align		4
        /*0058*/ 	.byte	0x02, 0x4a
	.zero		1
	.zero		1


	//----- nvinfo : EIATTR_EXIT_INSTR_OFFSETS
	.align		4
        /*005c*/ 	.byte	0x04, 0x1c
        /*005e*/ 	.short	(.L_17 - .L_16)


	//   ....[0]....
.L_16:
        /*0060*/ 	.word	0x00000090


	//   ....[1]....
        /*0064*/ 	.word	0x00000430


	//----- nvinfo : EIATTR_CRS_STACK_SIZE
	.align		4
.L_17:
        /*0068*/ 	.byte	0x04, 0x1e
        /*006a*/ 	.short	(.L_19 - .L_18)
.L_18:
        /*006c*/ 	.word	0x00000000


	//----- nvinfo : EIATTR_CBANK_PARAM_SIZE
	.align		4
.L_19:
        /*0070*/ 	.byte	0x03, 0x19
        /*0072*/ 	.short	0x001c


	//----- nvinfo : EIATTR_PARAM_CBANK
	.align		4
        /*0074*/ 	.byte	0x04, 0x0a
        /*0076*/ 	.short	(.L_21 - .L_20)
	.align		4
.L_20:
        /*0078*/ 	.word	index@(.nv.constant0._Z17build_binary_treePiS_S_i)
        /*007c*/ 	.short	0x0380
        /*007e*/ 	.short	0x001c


	//----- nvinfo : EIATTR_SW_WAR
	.align		4
.L_21:
        /*0080*/ 	.byte	0x04, 0x36
        /*0082*/ 	.short	(.L_23 - .L_22)
.L_22:
        /*0084*/ 	.word	0x00000008
.L_23:


//--------------------- .nv.callgraph             --------------------------
	.section	.nv.callgraph,"",@"SHT_CUDA_CALLGRAPH"
	.align	4
	.sectionentsize	8
	.align		4
        /*0000*/ 	.word	0x00000000
	.align		4
        /*0004*/ 	.word	0xffffffff
	.align		4
        /*0008*/ 	.word	0x00000000
	.align		4
        /*000c*/ 	.word	0xfffffffe
	.align		4
        /*0010*/ 	.word	0x00000000
	.align		4
        /*0014*/ 	.word	0xfffffffd
	.align		4
        /*0018*/ 	.word	0x00000000
	.align		4
        /*001c*/ 	.word	0xfffffffc


//--------------------- .text._Z17build_binary_treePiS_S_i --------------------------
	.section	.text._Z17build_binary_treePiS_S_i,"ax",@progbits
	.align	128
        .global         _Z17build_binary_treePiS_S_i
        .type           _Z17build_binary_treePiS_S_i,@function
        .size           _Z17build_binary_treePiS_S_i,(.L_x_9 - _Z17build_binary_treePiS_S_i)
        .other          _Z17build_binary_treePiS_S_i,@"STO_CUDA_ENTRY STV_DEFAULT"
_Z17build_binary_treePiS_S_i:
.text._Z17build_binary_treePiS_S_i:
[----:B------:R-:W-:Y:S01]  /*0000*/  LDC R1, c[0x0][0x37c] ;  /* 0x0000df00ff017b82 */ /* 0x000fe20000000800 */
[----:B------:R-:W0:Y:S07]  /*0010*/  S2R R0, SR_TID.X ;  /* 0x0000000000007919 */ /* 0x000e2e0000002100 */
[----:B------:R-:W0:Y:S01]  /*0020*/  S2UR UR4, SR_CTAID.X ;  /* 0x00000000000479c3 */ /* 0x000e220000002500 */
[----:B------:R-:W1:Y:S07]  /*0030*/  LDCU UR6, c[0x0][0x398] ;  /* 0x00007300ff0677ac */ /* 0x000e6e0008000800 */
[----:B------:R-:W0:Y:S01]  /*0040*/  LDC R3, c[0x0][0x360] ;  /* 0x0000d800ff037b82 */ /* 0x000e220000000800 */
[----:B------:R-:W2:Y:S01]  /*0050*/  LDCU UR5, c[0x0][0x370] ;  /* 0x00006e00ff0577ac */ /* 0x000ea20008000800 */
[----:B0-----:R-:W-:-:S02]  /*0060*/  IMAD R0, R3, UR4, R0 ;  /* 0x0000000403007c24 */ /* 0x001fc4000f8e0200 */
[----:B--2---:R-:W-:-:S03]  /*0070*/  IMAD R8, R3, UR5, RZ ;  /* 0x0000000503087c24 */ /* 0x004fc6000f8e02ff */
[----:B-1----:R-:W-:-:S13]  /*0080*/  ISETP.GE.AND P0, PT, R0, UR6, PT ;  /* 0x0000000600007c0c */ /* 0x002fda000bf06270 */
[----:B------:R-:W-:Y:S05]  /*0090*/  @P0 EXIT ;  /* 0x000000000000094d */ /* 0x000fea0003800000 */
[----:B------:R-:W0:Y:S01]  /*00a0*/  LDC.64 R10, c[0x0][0x390] ;  /* 0x0000e400ff0a7b82 */ /* 0x000e220000000a00 */
[----:B------:R-:W0:Y:S02]  /*00b0*/  LDCU.64 UR4, c[0x0][0x358] ;  /* 0x00006b00ff0477ac */ /* 0x000e240008000a00 */
[----:B0-----:R0:W5:Y:S01]  /*00c0*/  LDG.E R10, desc[UR4][R10.64] ;  /* 0x000000040a0a7981 */ /* 0x001162000c1e1900 */
[----:B------:R-:W-:Y:S02]  /*00d0*/  IMAD.MOV.U32 R12, RZ, RZ, 0x1 ;  /* 0x00000001ff0c7424 */ /* 0x000fe400078e00ff */
[----:B------:R-:W-:Y:S02]  /*00e0*/  IMAD.MOV.U32 R9, RZ, RZ, RZ ;  /* 0x000000ffff097224 */ /* 0x000fe400078e00ff */
[----:B------:R-:W-:-:S07]  /*00f0*/  IMAD.MOV.U32 R7, RZ, RZ, R0 ;  /* 0x000000ffff077224 */ /* 0x000fce00078e0000 */
.L_x_7:
[----:B-12---:R-:W1:Y:S01]  /*0100*/  LDC.64 R4, c[0x0][0x380] ;  /* 0x0000e000ff047b82 */ /* 0x006e620000000a00 */
[----:B------:R-:W-:Y:S01]  /*0110*/  LOP3.LUT P0, RZ, R12, 0xff, RZ, 0xc0, !PT ;  /* 0x000000ff0cff7812 */ /* 0x000fe2000780c0ff */
[----:B------:R-:W-:Y:S05]  /*0120*/  YIELD ;  /* 0x0000000000007946 */ /* 0x000fea0003800000 */
[----:B------:R-:W-:Y:S01]  /*0130*/  BSSY.RECONVERGENT B0, `(.L_x_0) ;  /* 0x0000008000007945 */ /* 0x000fe20003800200 */
[----:B------:R-:W2:Y:S01]  /*0140*/  LDC.64 R2, c[0x0][0x388] ;  /* 0x0000e200ff027b82 */ /* 0x000ea20000000a00 */
[----:B-1----:R-:W-:-:S05]  /*0150*/  IMAD.WIDE R4, R7, 0x4, R4 ;  /* 0x0000000407047825 */ /* 0x002fca00078e0204 */
[----:B------:R-:W-:Y:S05]  /*0160*/  @!P0 BRA `(.L_x_1) ;  /* 0x0000000000108947 */ /* 0x000fea0003800000 */
[----:B------:R-:W3:Y:S01]  /*0170*/  LDG.E R7, desc[UR4][R4.64] ;  /* 0x0000000404077981 */ /* 0x000ee2000c1e1900 */
[----:B------:R-:W-:Y:S01]  /*0180*/  HFMA2 R14, -RZ, RZ, 0, 0 ;  /* 0x00000000ff0e7431 */ /* 0x000fe200000001ff */
[----:B---3-5:R-:W-:-:S04]  /*0190*/  ISETP.GT.AND P0, PT, R7, R10, PT ;  /* 0x0000000a0700720c */ /* 0x028fc80003f04270 */
[----:B0-----:R-:W-:-:S09]  /*01a0*/  SEL R11, RZ, 0x1, !P0 ;  /* 0x00000001ff0b7807 */ /* 0x001fd20004000000 */
.L_x_1:
[----:B------:R-:W-:Y:S05]  /*01b0*/  BSYNC.RECONVERGENT B0 ;  /* 0x0000000000007941 */ /* 0x000fea0003800200 */
.L_x_0:
[----:B------:R-:W-:-:S04]  /*01c0*/  IMAD R7, R14, 0x2, R11 ;  /* 0x000000020e077824 */ /* 0x000fc800078e020b */
[----:B--2---:R-:W-:-:S06]  /*01d0*/  IMAD.WIDE R6, R7, 0x4, R2 ;  /* 0x0000000407067825 */ /* 0x004fcc00078e0202 */
[----:B------:R-:W2:Y:S01]  /*01e0*/  LDG.E R6, desc[UR4][R6.64] ;  /* 0x0000000406067981 */ /* 0x000ea2000c1e1900 */
[----:B------:R-:W-:Y:S01]  /*01f0*/  BSSY.RECONVERGENT B0, `(.L_x_2) ;  /* 0x000000e000007945 */ /* 0x000fe20003800200 */
[----:B--2---:R-:W-:-:S13]  /*0200*/  ISETP.GE.AND P0, PT, R6, RZ, PT ;  /* 0x000000ff0600720c */ /* 0x004fda0003f06270 */
[----:B------:R-:W-:Y:S05]  /*0210*/  @!P0 BRA `(.L_x_3) ;  /* 0x00000000002c8947 */ /* 0x000fea0003800000 */
[----:B------:R1:W5:Y:S01]  /*0220*/  LDG.E R7, desc[UR4][R4.64] ;  /* 0x0000000404077981 */ /* 0x000362000c1e1900 */
[----:B------:R-:W-:Y:S01]  /*0230*/  BSSY.RECONVERGENT B1, `(.L_x_3) ;  /* 0x0000009000017945 */ /* 0x000fe20003800200 */
.L_x_4:
[-C--:B-----5:R-:W-:Y:S02]  /*0240*/  ISETP.GT.AND P0, PT, R7, R6.reuse, PT ;  /* 0x000000060700720c */ /* 0x0a0fe40003f04270 */
[----:B------:R-:W-:Y:S02]  /*0250*/  MOV R14, R6 ;  /* 0x00000006000e7202 */ /* 0x000fe40000000f00 */
[----:B0-----:R-:W-:-:S05]  /*0260*/  SEL R11, RZ, 0x1, !P0 ;  /* 0x00000001ff0b7807 */ /* 0x001fca0004000000 */
[----:B------:R-:W-:-:S04]  /*0270*/  IMAD R13, R6, 0x2, R11 ;  /* 0x00000002060d7824 */ /* 0x000fc800078e020b */
[----:B------:R-:W-:-:S05]  /*0280*/  IMAD.WIDE.U32 R12, R13, 0x4, R2 ;  /* 0x000000040d0c7825 */ /* 0x000fca00078e0002 */
[----:B------:R-:W2:Y:S02]  /*0290*/  LDG.E R6, desc[UR4][R12.64] ;  /* 0x000000040c067981 */ /* 0x000ea4000c1e1900 */
[----:B--2---:R-:W-:-:S13]  /*02a0*/  ISETP.GT.AND P0, PT, R6, -0x1, PT ;  /* 0xffffffff0600780c */ /* 0x004fda0003f04270 */
[----:B------:R-:W-:Y:S05]  /*02b0*/  @P0 BRA `(.L_x_4) ;  /* 0xfffffffc00e00947 */ /* 0x000fea000383ffff */
[----:B------:R-:W-:Y:S05]  /*02c0*/  BSYNC.RECONVERGENT B1 ;  /* 0x0000000000017941 */ /* 0x000fea0003800200 */
.L_x_3:
[----:B------:R-:W-:Y:S05]  /*02d0*/  BSYNC.RECONVERGENT B0 ;  /* 0x0000000000007941 */ /* 0x000fea0003800200 */
.L_x_2:
[----:B------:R-:W-:Y:S02]  /*02e0*/  ISETP.NE.AND P0, PT, R6, -0x2, PT ;  /* 0xfffffffe0600780c */ /* 0x000fe40003f05270 */
[----:B------:R-:W-:-:S11]  /*02f0*/  PRMT R12, RZ, 0x7610, R12 ;  /* 0x00007610ff0c7816 */ /* 0x000fd6000000000c */
[----:B------:R-:W-:Y:S05]  /*0300*/  @!P0 BRA `(.L_x_5) ;  /* 0x0000000000308947 */ /* 0x000fea0003800000 */
[----:B------:R-:W-:Y:S02]  /*0310*/  IMAD R13, R14, 0x2, R11 ;  /* 0x000000020e0d7824 */ /* 0x000fe400078e020b */
[----:B------:R-:W-:Y:S02]  /*0320*/  IMAD.MOV.U32 R7, RZ, RZ, -0x2 ;  /* 0xfffffffeff077424 */ /* 0x000fe400078e00ff */
[----:B------:R-:W-:-:S05]  /*0330*/  IMAD.WIDE R2, R13, 0x4, R2 ;  /* 0x000000040d027825 */ /* 0x000fca00078e0202 */
[----:B------:R-:W2:Y:S02]  /*0340*/  ATOMG.E.CAS.STRONG.GPU PT, R7, [R2], R6, R7 ;  /* 0x00000006020773a9 */ /* 0x000ea400001ee107 */
[----:B--2---:R-:W-:-:S13]  /*0350*/  ISETP.NE.AND P0, PT, R7, R6, PT ;  /* 0x000000060700720c */ /* 0x004fda0003f05270 */
[----:B------:R-:W-:Y:S05]  /*0360*/  @P0 BRA `(.L_x_5) ;  /* 0x0000000000180947 */ /* 0x000fea0003800000 */
[----:B------:R-:W-:Y:S01]  /*0370*/  ISETP.NE.AND P0, PT, R6, -0x1, PT ;  /* 0xffffffff0600780c */ /* 0x000fe20003f05270 */
[----:B------:R-:W-:-:S12]  /*0380*/  HFMA2 R12, -RZ, RZ, 0, 5.9604644775390625e-08 ;  /* 0x00000001ff0c7431 */ /* 0x000fd800000001ff */
[----:B------:R-:W-:Y:S05]  /*0390*/  @P0 BRA `(.L_x_6) ;  /* 0x0000000000080947 */ /* 0x000fea0003800000 */
[----:B-1----:R-:W2:Y:S04]  /*03a0*/  LDG.E R5, desc[UR4][R4.64] ;  /* 0x0000000404057981 */ /* 0x002ea8000c1e1900 */
[----:B--2---:R2:W-:Y:S02]  /*03b0*/  STG.E desc[UR4][R2.64], R5 ;  /* 0x0000000502007986 */ /* 0x0045e4000c101904 */
.L_x_6:
[----:B------:R-:W-:-:S07]  /*03c0*/  IMAD.IADD R9, R8, 0x1, R9 ;  /* 0x0000000108097824 */ /* 0x000fce00078e0209 */
.L_x_5:
[----:B------:R-:W-:Y:S05]  /*03d0*/  WARPSYNC.ALL ;  /* 0x0000000000007948 */ /* 0x000fea0003800000 */
[----:B------:R-:W3:Y:S01]  /*03e0*/  LDCU UR6, c[0x0][0x398] ;  /* 0x00007300ff0677ac */ /* 0x000ee20008000800 */
[----:B------:R-:W-:Y:S01]  /*03f0*/  IADD3 R7, PT, PT, R0, R9, RZ ;  /* 0x0000000900077210 */ /* 0x000fe20007ffe0ff */
[----:B------:R-:W-:Y:S03]  /*0400*/  BAR.SYNC.DEFER_BLOCKING 0x0 ;  /* 0x0000000000007b1d */ /* 0x000fe60000010000 */
[----:B---3--:R-:W-:-:S13]  /*0410*/  ISETP.GE.AND P0, PT, R7, UR6, PT ;  /* 0x0000000607007c0c */ /* 0x008fda000bf06270 */
[----:B------:R-:W-:Y:S05]  /*0420*/  @!P0 BRA `(.L_x_7) ;  /* 0xfffffffc00348947 */ /* 0x000fea000383ffff */
[----:B------:R-:W-:Y:S05]  /*0430*/  EXIT ;  /* 0x000000000000794d */ /* 0x000fea0003800000 */
.L_x_8:
[----:B------:R-:W-:-:S00]  /*0440*/  BRA `(.L_x_8) ;  /* 0xfffffffc00fc7947 */ /* 0x000fc0000383ffff */
[----:B------:R-:W-:-:S00]  /*0450*/  NOP ;  /* 0x0000000000007918 */ /* 0x000fc00000000000 */
        /* <DEDUP_REMOVED lines=10> */
.L_x_9:


//--------------------- .nv.shared.reserved.0     --------------------------
	.section	.nv.shared.reserved.0,"aw",@nobits
	.weak		__nv_reservedSMEM_offset_0_alias
	.size		__nv_reservedSMEM_offset_0_alias, 0, 64
	.other		__nv_reservedSMEM_offset_0_alias,@"STO_CUDA_RESERVED_SHARED STV_DEFAULT"
__nv_reservedSMEM_offset_0_alias:
	.zero		0
	.zero		64


//--------------------- .nv.constant0._Z17build_binary_treePiS_S_i --------------------------
	.section	.nv.constant0._Z17build_binary_treePiS_S_i,"a",@progbits
	.sectionflags	@""
	.align	4
.nv.constant0._Z17build_binary_treePiS_S_i:
	.zero		924


//--------------------- SYMBOLS --------------------------

	.type		.nv.reservedSmem.offset0,@object
	.size		.nv.reservedSmem.offset0,0x4
